//
// Generated by NVIDIA NVVM Compiler
//
// Compiler Build ID: CL-36424714
// Cuda compilation tools, release 13.0, V13.0.88
// Based on NVVM 20.0.0
//

.version 9.0
.target sm_100
.address_size 64

	// .globl	_Z8cuda_maxiPdS_
.extern .shared .align 16 .b8 localReduce[];

.visible .entry _Z8cuda_maxiPdS_(
	.param .u32 _Z8cuda_maxiPdS__param_0,
	.param .u64 .ptr .align 1 _Z8cuda_maxiPdS__param_1,
	.param .u64 .ptr .align 1 _Z8cuda_maxiPdS__param_2
)
{
	.reg .pred 	%p<9>;
	.reg .b32 	%r<19>;
	.reg .b64 	%rd<11>;
	.reg .b64 	%fd<12>;

	ld.param.u32 	%r11, [_Z8cuda_maxiPdS__param_0];
	ld.param.u64 	%rd3, [_Z8cuda_maxiPdS__param_1];
	ld.param.u64 	%rd2, [_Z8cuda_maxiPdS__param_2];
	cvta.to.global.u64 	%rd1, %rd3;
	mov.u32 	%r1, %tid.x;
	mov.u32 	%r2, %ctaid.x;
	mov.u32 	%r18, %ntid.x;
	mad.lo.s32 	%r17, %r2, %r18, %r1;
	mul.wide.s32 	%rd4, %r17, 8;
	add.s64 	%rd5, %rd1, %rd4;
	ld.global.f64 	%fd11, [%rd5];
	setp.ge.s32 	%p1, %r17, %r11;
	@%p1 bra 	$L__BB0_3;
	mov.u32 	%r12, %nctaid.x;
	mul.lo.s32 	%r5, %r18, %r12;
$L__BB0_2:
	mul.wide.s32 	%rd6, %r17, 8;
	add.s64 	%rd7, %rd1, %rd6;
	ld.global.f64 	%fd5, [%rd7];
	setp.gt.f64 	%p2, %fd11, %fd5;
	selp.f64 	%fd11, %fd11, %fd5, %p2;
	add.s32 	%r17, %r17, %r5;
	setp.lt.s32 	%p3, %r17, %r11;
	@%p3 bra 	$L__BB0_2;
$L__BB0_3:
	shl.b32 	%r13, %r1, 3;
	mov.u32 	%r14, localReduce;
	add.s32 	%r8, %r14, %r13;
	st.shared.f64 	[%r8], %fd11;
	bar.sync 	0;
	setp.lt.u32 	%p4, %r18, 2;
	@%p4 bra 	$L__BB0_7;
$L__BB0_4:
	shr.u32 	%r10, %r18, 1;
	setp.ge.u32 	%p5, %r1, %r10;
	@%p5 bra 	$L__BB0_6;
	ld.shared.f64 	%fd6, [%r8];
	shl.b32 	%r15, %r10, 3;
	add.s32 	%r16, %r8, %r15;
	ld.shared.f64 	%fd7, [%r16];
	setp.gt.f64 	%p6, %fd6, %fd7;
	selp.f64 	%fd8, %fd6, %fd7, %p6;
	st.shared.f64 	[%r8], %fd8;
$L__BB0_6:
	bar.sync 	0;
	setp.gt.u32 	%p7, %r18, 3;
	mov.u32 	%r18, %r10;
	@%p7 bra 	$L__BB0_4;
$L__BB0_7:
	setp.ne.s32 	%p8, %r1, 0;
	@%p8 bra 	$L__BB0_9;
	ld.shared.f64 	%fd9, [localReduce];
	cvta.to.global.u64 	%rd8, %rd2;
	mul.wide.u32 	%rd9, %r2, 8;
	add.s64 	%rd10, %rd8, %rd9;
	st.global.f64 	[%rd10], %fd9;
$L__BB0_9:
	ret;

}


// ===== COMPILED SASS (sm_100) =====

	.target	sm_100

	.elftype	@"ET_EXEC"


//--------------------- .note.nv.tkinfo           --------------------------
	.section	.note.nv.tkinfo,"",@"SHT_NOTE"
	.sectionflags	@"SHF_NOTE_NV_TKINFO"
	.tkinfo
        /*0018*/ 	.word	0x00000002
        /*0030*/ 	.string	""
        /*0030*/ 	.string	"ptxas"
        /*0030*/ 	.string	"Cuda compilation tools, release 13.0, V13.0.88"
        /*0030*/ 	.string	"Build cuda_13.0.r13.0/compiler.36424714_0"
        /*0030*/ 	.string	"-arch sm_100 -m 64 "



//--------------------- .note.nv.cuinfo           --------------------------
	.section	.note.nv.cuinfo,"",@"SHT_NOTE"
	.sectionflags	@"SHF_NOTE_NV_CUINFO"
        /*0018*/ 	.short	0x0002
        /*001a*/ 	.short	0x0064
        /*001c*/ 	.short	0x0082
	.zero		2


//--------------------- .nv.info                  --------------------------
	.section	.nv.info,"",@"SHT_CUDA_INFO"
	.align	4


	//----- nvinfo : EIATTR_REGCOUNT
	.align		4
        /*0000*/ 	.byte	0x04, 0x2f
        /*0002*/ 	.short	(.L_1 - .L_0)
	.align		4
.L_0:
        /*0004*/ 	.word	index@(_Z8cuda_maxiPdS_)
        /*0008*/ 	.word	0x0000000e


	//----- nvinfo : EIATTR_FRAME_SIZE
	.align		4
.L_1:
        /*000c*/ 	.byte	0x04, 0x11
        /*000e*/ 	.short	(.L_3 - .L_2)
	.align		4
.L_2:
        /*0010*/ 	.word	index@(_Z8cuda_maxiPdS_)
        /*0014*/ 	.word	0x00000000


	//----- nvinfo : EIATTR_MIN_STACK_SIZE
	.align		4
.L_3:
        /*0018*/ 	.byte	0x04, 0x12
        /*001a*/ 	.short	(.L_5 - .L_4)
	.align		4
.L_4:
        /*001c*/ 	.word	index@(_Z8cuda_maxiPdS_)
        /*0020*/ 	.word	0x00000000
.L_5:


//--------------------- .nv.compat                --------------------------
	.section	.nv.compat,"",@"SHT_CUDA_COMPAT_INFO"
	.align	4
        /*0000*/ 	.byte	0x02, 0x09, 0x00, 0x00, 0x02, 0x02, 0x01, 0x00, 0x02, 0x05, 0x05, 0x00, 0x03, 0x07, 0x01, 0x01
        /*0010*/ 	.byte	0x02, 0x03, 0x00, 0x00, 0x02, 0x06, 0x01, 0x00, 0x04, 0x0b, 0x08, 0x00, 0x01, 0x00, 0x00, 0x00
        /*0020*/ 	.byte	0x00, 0x00, 0x00, 0x00


//--------------------- .nv.info._Z8cuda_maxiPdS_ --------------------------
	.section	.nv.info._Z8cuda_maxiPdS_,"",@"SHT_CUDA_INFO"
	.sectionflags	@""
	.align	4


	//----- nvinfo : EIATTR_CUDA_API_VERSION
	.align		4
        /*0000*/ 	.byte	0x04, 0x37
        /*0002*/ 	.short	(.L_7 - .L_6)
.L_6:
        /*0004*/ 	.word	0x00000082


	//----- nvinfo : EIATTR_KPARAM_INFO
	.align		4
.L_7:
        /*0008*/ 	.byte	0x04, 0x17
        /*000a*/ 	.short	(.L_9 - .L_8)
.L_8:
        /*000c*/ 	.word	0x00000000
        /*0010*/ 	.short	0x0002
        /*0012*/ 	.short	0x0010
        /*0014*/ 	.byte	0x00, 0xf5, 0x21, 0x00


	//----- nvinfo : EIATTR_KPARAM_INFO
	.align		4
.L_9:
        /*0018*/ 	.byte	0x04, 0x17
        /*001a*/ 	.short	(.L_11 - .L_10)
.L_10:
        /*001c*/ 	.word	0x00000000
        /*0020*/ 	.short	0x0001
        /*0022*/ 	.short	0x0008
        /*0024*/ 	.byte	0x00, 0xf5, 0x21, 0x00


	//----- nvinfo : EIATTR_KPARAM_INFO
	.align		4
.L_11:
        /*0028*/ 	.byte	0x04, 0x17
        /*002a*/ 	.short	(.L_13 - .L_12)
.L_12:
        /*002c*/ 	.word	0x00000000
        /*0030*/ 	.short	0x0000
        /*0032*/ 	.short	0x0000
        /*0034*/ 	.byte	0x00, 0xf0, 0x11, 0x00


	//----- nvinfo : EIATTR_SPARSE_MMA_MASK
	.align		4
.L_13:
        /*0038*/ 	.byte	0x03, 0x50
        /*003a*/ 	.short	0x0000


	//----- nvinfo : EIATTR_MAXREG_COUNT
	.align		4
        /*003c*/ 	.byte	0x03, 0x1b
        /*003e*/ 	.short	0x00ff


	//----- nvinfo : EIATTR_NUM_BARRIERS
	.align		4
        /*0040*/ 	.byte	0x02, 0x4c
        /*0042*/ 	.byte	0x01
	.zero		1


	//----- nvinfo : EIATTR_MERCURY_ISA_VERSION
	.align		4
        /*0044*/ 	.byte	0x03, 0x5f
        /*0046*/ 	.short	0x0101


	//----- nvinfo : EIATTR_VRC_CTA_INIT_COUNT
	.align		4
        /*0048*/ 	.byte	0x02, 0x4a
	.zero		1
	.zero		1


	//----- nvinfo : EIATTR_EXIT_INSTR_OFFSETS
	.align		4
        /*004c*/ 	.byte	0x04, 0x1c
        /*004e*/ 	.short	(.L_15 - .L_14)


	//   ....[0]....
.L_14:
        /*0050*/ 	.word	0x00000300


	//   ....[1]....
        /*0054*/ 	.word	0x00000380


	//----- nvinfo : EIATTR_CRS_STACK_SIZE
	.align		4
.L_15:
        /*0058*/ 	.byte	0x04, 0x1e
        /*005a*/ 	.short	(.L_17 - .L_16)
.L_16:
        /*005c*/ 	.word	0x00000000


	//----- nvinfo : EIATTR_CBANK_PARAM_SIZE
	.align		4
.L_17:
        /*0060*/ 	.byte	0x03, 0x19
        /*0062*/ 	.short	0x0018


	//----- nvinfo : EIATTR_PARAM_CBANK
	.align		4
        /*0064*/ 	.byte	0x04, 0x0a
        /*0066*/ 	.short	(.L_19 - .L_18)
	.align		4
.L_18:
        /*0068*/ 	.word	index@(.nv.constant0._Z8cuda_maxiPdS_)
        /*006c*/ 	.short	0x0380
        /*006e*/ 	.short	0x0018


	//----- nvinfo : EIATTR_SW_WAR
	.align		4
.L_19:
        /*0070*/ 	.byte	0x04, 0x36
        /*0072*/ 	.short	(.L_21 - .L_20)
.L_20:
        /*0074*/ 	.word	0x00000008
.L_21:


//--------------------- .nv.callgraph             --------------------------
	.section	.nv.callgraph,"",@"SHT_CUDA_CALLGRAPH"
	.align	4
	.sectionentsize	8
	.align		4
        /*0000*/ 	.word	0x00000000
	.align		4
        /*0004*/ 	.word	0xffffffff
	.align		4
        /*0008*/ 	.word	0x00000000
	.align		4
        /*000c*/ 	.word	0xfffffffe
	.align		4
        /*0010*/ 	.word	0x00000000
	.align		4
        /*0014*/ 	.word	0xfffffffd
	.align		4
        /*0018*/ 	.word	0x00000000
	.align		4
        /*001c*/ 	.word	0xfffffffc


//--------------------- .text._Z8cuda_maxiPdS_    --------------------------
	.section	.text._Z8cuda_maxiPdS_,"ax",@progbits
	.align	128
        .global         _Z8cuda_maxiPdS_
        .type           _Z8cuda_maxiPdS_,@function
        .size           _Z8cuda_maxiPdS_,(.L_x_6 - _Z8cuda_maxiPdS_)
        .other          _Z8cuda_maxiPdS_,@"STO_CUDA_ENTRY STV_DEFAULT"
_Z8cuda_maxiPdS_:
.text._Z8cuda_maxiPdS_:
[----:B------:R-:W-:Y:S01]  /*0000*/  LDC R1, c[0x0][0x37c] ;  /* 0x0000df00ff017b82 */ /* 0x000fe20000000800 */
[----:B------:R-:W0:Y:S07]  /*0010*/  S2R R11, SR_TID.X ;  /* 0x00000000000b7919 */ /* 0x000e2e0000002100 */
[----:B------:R-:W1:Y:S01]  /*0020*/  LDC.64 R6, c[0x0][0x388] ;  /* 0x0000e200ff067b82 */ /* 0x000e620000000a00 */
[----:B------:R-:W0:Y:S01]  /*0030*/  LDCU UR4, c[0x0][0x360] ;  /* 0x00006c00ff0477ac */ /* 0x000e220008000800 */
[----:B------:R-:W0:Y:S01]  /*0040*/  S2R R0, SR_CTAID.X ;  /* 0x0000000000007919 */ /* 0x000e220000002500 */
[----:B------:R-:W2:Y:S01]  /*0050*/  LDCU.64 UR6, c[0x0][0x358] ;  /* 0x00006b00ff0677ac */ /* 0x000ea20008000a00 */
[----:B------:R-:W3:Y:S01]  /*0060*/  LDCU UR5, c[0x0][0x380] ;  /* 0x00007000ff0577ac */ /* 0x000ee20008000800 */
[----:B0-----:R-:W-:-:S04]  /*0070*/  IMAD R5, R0, UR4, R11 ;  /* 0x0000000400057c24 */ /* 0x001fc8000f8e020b */
[----:B-1----:R-:W-:-:S06]  /*0080*/  IMAD.WIDE R2, R5, 0x8, R6 ;  /* 0x0000000805027825 */ /* 0x002fcc00078e0206 */
[----:B--2---:R-:W5:Y:S01]  /*0090*/  LDG.E.64 R2, desc[UR6][R2.64] ;  /* 0x0000000602027981 */ /* 0x004f62000c1e1b00 */
[----:B---3--:R-:W-:Y:S01]  /*00a0*/  ISETP.GE.AND P0, PT, R5, UR5, PT ;  /* 0x0000000505007c0c */ /* 0x008fe2000bf06270 */
[----:B------:R-:W-:Y:S01]  /*00b0*/  IMAD.U32 R8, RZ, RZ, UR4 ;  /* 0x00000004ff087e24 */ /* 0x000fe2000f8e00ff */
[----:B------:R-:W-:Y:S11]  /*00c0*/  BSSY.RECONVERGENT B0, `(.L_x_0) ;  /* 0x000000d000007945 */ /* 0x000ff60003800200 */
[----:B------:R-:W-:Y:S05]  /*00d0*/  @P0 BRA `(.L_x_1) ;  /* 0x00000000002c0947 */ /* 0x000fea0003800000 */
[----:B------:R-:W0:Y:S01]  /*00e0*/  LDCU UR4, c[0x0][0x370] ;  /* 0x00006e00ff0477ac */ /* 0x000e220008000800 */
[----:B------:R-:W-:Y:S02]  /*00f0*/  IMAD.MOV.U32 R9, RZ, RZ, R5 ;  /* 0x000000ffff097224 */ /* 0x000fe400078e0005 */
[----:B0-----:R-:W-:-:S07]  /*0100*/  IMAD R10, R8, UR4, RZ ;  /* 0x00000004080a7c24 */ /* 0x001fce000f8e02ff */
.L_x_2:
[----:B------:R-:W-:-:S06]  /*0110*/  IMAD.WIDE R4, R9, 0x8, R6 ;  /* 0x0000000809047825 */ /* 0x000fcc00078e0206 */
[----:B------:R-:W2:Y:S01]  /*0120*/  LDG.E.64 R4, desc[UR6][R4.64] ;  /* 0x0000000604047981 */ /* 0x000ea2000c1e1b00 */
[----:B------:R-:W-:-:S05]  /*0130*/  IMAD.IADD R9, R10, 0x1, R9 ;  /* 0x000000010a097824 */ /* 0x000fca00078e0209 */
[----:B------:R-:W-:Y:S01]  /*0140*/  ISETP.GE.AND P1, PT, R9, UR5, PT ;  /* 0x0000000509007c0c */ /* 0x000fe2000bf26270 */
[----:B--2--5:R-:W-:-:S06]  /*0150*/  DSETP.GT.AND P0, PT, R2, R4, PT ;  /* 0x000000040200722a */ /* 0x024fcc0003f04000 */
[----:B------:R-:W-:Y:S02]  /*0160*/  FSEL R2, R2, R4, P0 ;  /* 0x0000000402027208 */ /* 0x000fe40000000000 */
[----:B------:R-:W-:-:S04]  /*0170*/  FSEL R3, R3, R5, P0 ;  /* 0x0000000503037208 */ /* 0x000fc80000000000 */
[----:B------:R-:W-:Y:S05]  /*0180*/  @!P1 BRA `(.L_x_2) ;  /* 0xfffffffc00e09947 */ /* 0x000fea000383ffff */
.L_x_1:
[----:B------:R-:W-:Y:S05]  /*0190*/  BSYNC.RECONVERGENT B0 ;  /* 0x0000000000007941 */ /* 0x000fea0003800200 */
.L_x_0:
[----:B------:R-:W0:Y:S01]  /*01a0*/  S2UR UR5, SR_CgaCtaId ;  /* 0x00000000000579c3 */ /* 0x000e220000008800 */
[----:B------:R-:W-:Y:S01]  /*01b0*/  UMOV UR4, 0x400 ;  /* 0x0000040000047882 */ /* 0x000fe20000000000 */
[----:B------:R-:W-:Y:S02]  /*01c0*/  ISETP.GE.U32.AND P1, PT, R8, 0x2, PT ;  /* 0x000000020800780c */ /* 0x000fe40003f26070 */
[----:B------:R-:W-:Y:S01]  /*01d0*/  ISETP.NE.AND P0, PT, R11, RZ, PT ;  /* 0x000000ff0b00720c */ /* 0x000fe20003f05270 */
[----:B0-----:R-:W-:-:S06]  /*01e0*/  ULEA UR4, UR5, UR4, 0x18 ;  /* 0x0000000405047291 */ /* 0x001fcc000f8ec0ff */
[----:B------:R-:W-:-:S05]  /*01f0*/  LEA R7, R11, UR4, 0x3 ;  /* 0x000000040b077c11 */ /* 0x000fca000f8e18ff */
[----:B-----5:R0:W-:Y:S01]  /*0200*/  STS.64 [R7], R2 ;  /* 0x0000000207007388 */ /* 0x0201e20000000a00 */
[----:B------:R-:W-:Y:S06]  /*0210*/  BAR.SYNC.DEFER_BLOCKING 0x0 ;  /* 0x0000000000007b1d */ /* 0x000fec0000010000 */
[----:B------:R-:W-:Y:S05]  /*0220*/  @!P1 BRA `(.L_x_3) ;  /* 0x0000000000349947 */ /* 0x000fea0003800000 */
.L_x_4:
[----:B------:R-:W-:-:S04]  /*0230*/  SHF.R.U32.HI R6, RZ, 0x1, R8 ;  /* 0x00000001ff067819 */ /* 0x000fc80000011608 */
[----:B------:R-:W-:-:S13]  /*0240*/  ISETP.GE.U32.AND P2, PT, R11, R6, PT ;  /* 0x000000060b00720c */ /* 0x000fda0003f46070 */
[----:B------:R-:W-:Y:S01]  /*0250*/  @!P2 IMAD R4, R6, 0x8, R7 ;  /* 0x000000080604a824 */ /* 0x000fe200078e0207 */
[----:B01----:R-:W-:Y:S05]  /*0260*/  @!P2 LDS.64 R2, [R7] ;  /* 0x000000000702a984 */ /* 0x003fea0000000a00 */
[----:B------:R-:W0:Y:S02]  /*0270*/  @!P2 LDS.64 R4, [R4] ;  /* 0x000000000404a984 */ /* 0x000e240000000a00 */
[----:B0-----:R-:W-:-:S06]  /*0280*/  @!P2 DSETP.GT.AND P1, PT, R2, R4, PT ;  /* 0x000000040200a22a */ /* 0x001fcc0003f24000 */
[----:B------:R-:W-:Y:S02]  /*0290*/  @!P2 FSEL R2, R2, R4, P1 ;  /* 0x000000040202a208 */ /* 0x000fe40000800000 */
[----:B------:R-:W-:Y:S02]  /*02a0*/  @!P2 FSEL R3, R3, R5, P1 ;  /* 0x000000050303a208 */ /* 0x000fe40000800000 */
[----:B------:R-:W-:Y:S01]  /*02b0*/  ISETP.GT.U32.AND P1, PT, R8, 0x3, PT ;  /* 0x000000030800780c */ /* 0x000fe20003f24070 */
[----:B------:R-:W-:Y:S02]  /*02c0*/  IMAD.MOV.U32 R8, RZ, RZ, R6 ;  /* 0x000000ffff087224 */ /* 0x000fe400078e0006 */
[----:B------:R1:W-:Y:S01]  /*02d0*/  @!P2 STS.64 [R7], R2 ;  /* 0x000000020700a388 */ /* 0x0003e20000000a00 */
[----:B------:R-:W-:Y:S09]  /*02e0*/  BAR.SYNC.DEFER_BLOCKING 0x0 ;  /* 0x0000000000007b1d */ /* 0x000ff20000010000 */
[----:B------:R-:W-:Y:S05]  /*02f0*/  @P1 BRA `(.L_x_4) ;  /* 0xfffffffc00cc1947 */ /* 0x000fea000383ffff */
.L_x_3:
[----:B------:R-:W-:Y:S05]  /*0300*/  @P0 EXIT ;  /* 0x000000000000094d */ /* 0x000fea0003800000 */
[----:B------:R-:W2:Y:S01]  /*0310*/  S2UR UR5, SR_CgaCtaId ;  /* 0x00000000000579c3 */ /* 0x000ea20000008800 */
[----:B------:R-:W-:-:S07]  /*0320*/  UMOV UR4, 0x400 ;  /* 0x0000040000047882 */ /* 0x000fce0000000000 */
[----:B------:R-:W3:Y:S01]  /*0330*/  LDC.64 R4, c[0x0][0x390] ;  /* 0x0000e400ff047b82 */ /* 0x000ee20000000a00 */
[----:B--2---:R-:W-:Y:S01]  /*0340*/  ULEA UR4, UR5, UR4, 0x18 ;  /* 0x0000000405047291 */ /* 0x004fe2000f8ec0ff */
[----:B---3--:R-:W-:-:S08]  /*0350*/  IMAD.WIDE.U32 R4, R0, 0x8, R4 ;  /* 0x0000000800047825 */ /* 0x008fd000078e0004 */
[----:B01----:R-:W0:Y:S04]  /*0360*/  LDS.64 R2, [UR4] ;  /* 0x00000004ff027984 */ /* 0x003e280008000a00 */
[----:B0-----:R-:W-:Y:S01]  /*0370*/  STG.E.64 desc[UR6][R4.64], R2 ;  /* 0x0000000204007986 */ /* 0x001fe2000c101b06 */
[----:B------:R-:W-:Y:S05]  /*0380*/  EXIT ;  /* 0x000000000000794d */ /* 0x000fea0003800000 */
.L_x_5:
[----:B------:R-:W-:-:S00]  /*0390*/  BRA `(.L_x_5) ;  /* 0xfffffffc00fc7947 */ /* 0x000fc0000383ffff */
[----:B------:R-:W-:-:S00]  /*03a0*/  NOP ;  /* 0x0000000000007918 */ /* 0x000fc00000000000 */
        /* <DEDUP_REMOVED lines=13> */
.L_x_6:


//--------------------- .nv.shared._Z8cuda_maxiPdS_ --------------------------
	.section	.nv.shared._Z8cuda_maxiPdS_,"aw",@nobits
	.sectionflags	@""
	.align	16
	.zero		1024


//--------------------- .nv.shared.reserved.0     --------------------------
	.section	.nv.shared.reserved.0,"aw",@nobits
	.weak		__nv_reservedSMEM_offset_0_alias
	.size		__nv_reservedSMEM_offset_0_alias, 0, 64
	.other		__nv_reservedSMEM_offset_0_alias,@"STO_CUDA_RESERVED_SHARED STV_DEFAULT"
__nv_reservedSMEM_offset_0_alias:
	.zero		0
	.zero		64


//--------------------- .nv.constant0._Z8cuda_maxiPdS_ --------------------------
	.section	.nv.constant0._Z8cuda_maxiPdS_,"a",@progbits
	.sectionflags	@""
	.align	4
.nv.constant0._Z8cuda_maxiPdS_:
	.zero		920


//--------------------- SYMBOLS --------------------------

	.type		.nv.reservedSmem.offset0,@object
	.size		.nv.reservedSmem.offset0,0x4
	.type		.nv.reservedSmem.cap,@object
	.size		.nv.reservedSmem.cap,0x4
